	.headerflags	@"EF_CUDA_TEXMODE_UNIFIED EF_CUDA_64BIT_ADDRESS EF_CUDA_ACCELERATORS EF_CUDA_SM90 EF_CUDA_VIRTUAL_SM(EF_CUDA_SM90)"
	.elftype	@"ET_EXEC"


//--------------------- .nv.info                  --------------------------
	.section	.nv.info,"",@"SHT_CUDA_INFO"
	.align	4


	//----- nvinfo : EIATTR_REGCOUNT
	.align		4
        /*0000*/ 	.byte	0x04, 0x2f
        /*0002*/ 	.short	(.L_3 - .L_2)
	.align		4
.L_2:
        /*0004*/ 	.word	index@(triton_poi_fused__native_batch_norm_legit_no_training_convolution_35)
        /*0008*/ 	.word	0x00000020


	//----- nvinfo : EIATTR_MIN_STACK_SIZE
	.align		4
.L_3:
        /*000c*/ 	.byte	0x04, 0x12
        /*000e*/ 	.short	(.L_5 - .L_4)
	.align		4
.L_4:
        /*0010*/ 	.word	index@(triton_poi_fused__native_batch_norm_legit_no_training_convolution_35)
        /*0014*/ 	.word	0x00000000


	//----- nvinfo : EIATTR_FRAME_SIZE
	.align		4
.L_5:
        /*0018*/ 	.byte	0x04, 0x11
        /*001a*/ 	.short	(.L_7 - .L_6)
	.align		4
.L_6:
        /*001c*/ 	.word	index@(triton_poi_fused__native_batch_norm_legit_no_training_convolution_35)
        /*0020*/ 	.word	0x00000000


	//----- nvinfo : EIATTR_MIN_STACK_SIZE
	.align		4
.L_7:
        /*0024*/ 	.byte	0x04, 0x12
        /*0026*/ 	.short	(.L_9 - .L_8)
	.align		4
.L_8:
        /*0028*/ 	.word	index@(triton_poi_fused__native_batch_norm_legit_no_training_convolution_35)
        /*002c*/ 	.word	0x00000000
.L_9:


//--------------------- .nv.info.triton_poi_fused__native_batch_norm_legit_no_training_convolution_35 --------------------------
	.section	.nv.info.triton_poi_fused__native_batch_norm_legit_no_training_convolution_35,"",@"SHT_CUDA_INFO"
	.sectionflags	@""
	.align	4


	//----- nvinfo : EIATTR_CUDA_API_VERSION
	.align		4
        /*0000*/ 	.byte	0x04, 0x37
        /*0002*/ 	.short	(.L_11 - .L_10)
.L_10:
        /*0004*/ 	.word	0x0000007c


	//----- nvinfo : EIATTR_KPARAM_INFO
	.align		4
.L_11:
        /*0008*/ 	.byte	0x04, 0x17
        /*000a*/ 	.short	(.L_13 - .L_12)
.L_12:
        /*000c*/ 	.word	0x00000000
        /*0010*/ 	.short	0x0007
        /*0012*/ 	.short	0x0038
        /*0014*/ 	.byte	0x00, 0xf0, 0x11, 0x00


	//----- nvinfo : EIATTR_KPARAM_INFO
	.align		4
.L_13:
        /*0018*/ 	.byte	0x04, 0x17
        /*001a*/ 	.short	(.L_15 - .L_14)
.L_14:
        /*001c*/ 	.word	0x00000000
        /*0020*/ 	.short	0x0006
        /*0022*/ 	.short	0x0030
        /*0024*/ 	.byte	0x00, 0xf4, 0x21, 0x00


	//----- nvinfo : EIATTR_KPARAM_INFO
	.align		4
.L_15:
        /*0028*/ 	.byte	0x04, 0x17
        /*002a*/ 	.short	(.L_17 - .L_16)
.L_16:
        /*002c*/ 	.word	0x00000000
        /*0030*/ 	.short	0x0005
        /*0032*/ 	.short	0x0028
        /*0034*/ 	.byte	0x00, 0xf4, 0x21, 0x00


	//----- nvinfo : EIATTR_KPARAM_INFO
	.align		4
.L_17:
        /*0038*/ 	.byte	0x04, 0x17
        /*003a*/ 	.short	(.L_19 - .L_18)
.L_18:
        /*003c*/ 	.word	0x00000000
        /*0040*/ 	.short	0x0004
        /*0042*/ 	.short	0x0020
        /*0044*/ 	.byte	0x00, 0xf4, 0x21, 0x00


	//----- nvinfo : EIATTR_KPARAM_INFO
	.align		4
.L_19:
        /*0048*/ 	.byte	0x04, 0x17
        /*004a*/ 	.short	(.L_21 - .L_20)
.L_20:
        /*004c*/ 	.word	0x00000000
        /*0050*/ 	.short	0x0003
        /*0052*/ 	.short	0x0018
        /*0054*/ 	.byte	0x00, 0xf4, 0x21, 0x00


	//----- nvinfo : EIATTR_KPARAM_INFO
	.align		4
.L_21:
        /*0058*/ 	.byte	0x04, 0x17
        /*005a*/ 	.short	(.L_23 - .L_22)
.L_22:
        /*005c*/ 	.word	0x00000000
        /*0060*/ 	.short	0x0002
        /*0062*/ 	.short	0x0010
        /*0064*/ 	.byte	0x00, 0xf4, 0x21, 0x00


	//----- nvinfo : EIATTR_KPARAM_INFO
	.align		4
.L_23:
        /*0068*/ 	.byte	0x04, 0x17
        /*006a*/ 	.short	(.L_25 - .L_24)
.L_24:
        /*006c*/ 	.word	0x00000000
        /*0070*/ 	.short	0x0001
        /*0072*/ 	.short	0x0008
        /*0074*/ 	.byte	0x00, 0xf4, 0x21, 0x00


	//----- nvinfo : EIATTR_KPARAM_INFO
	.align		4
.L_25:
        /*0078*/ 	.byte	0x04, 0x17
        /*007a*/ 	.short	(.L_27 - .L_26)
.L_26:
        /*007c*/ 	.word	0x00000000
        /*0080*/ 	.short	0x0000
        /*0082*/ 	.short	0x0000
        /*0084*/ 	.byte	0x00, 0xf4, 0x21, 0x00


	//----- nvinfo : EIATTR_SPARSE_MMA_MASK
	.align		4
.L_27:
        /*0088*/ 	.byte	0x03, 0x50
        /*008a*/ 	.short	0x0000


	//----- nvinfo : EIATTR_MAXREG_COUNT
	.align		4
        /*008c*/ 	.byte	0x03, 0x1b
        /*008e*/ 	.short	0x00ff


	//----- nvinfo : EIATTR_EXIT_INSTR_OFFSETS
	.align		4
        /*0090*/ 	.byte	0x04, 0x1c
        /*0092*/ 	.short	(.L_29 - .L_28)


	//   ....[0]....
.L_28:
        /*0094*/ 	.word	0x000006e0


	//----- nvinfo : EIATTR_REQNTID
	.align		4
.L_29:
        /*0098*/ 	.byte	0x04, 0x10
        /*009a*/ 	.short	(.L_31 - .L_30)
.L_30:
        /*009c*/ 	.word	0x00000080
        /*00a0*/ 	.word	0x00000001
        /*00a4*/ 	.word	0x00000001


	//----- nvinfo : EIATTR_CBANK_PARAM_SIZE
	.align		4
.L_31:
        /*00a8*/ 	.byte	0x03, 0x19
        /*00aa*/ 	.short	0x003c


	//----- nvinfo : EIATTR_PARAM_CBANK
	.align		4
        /*00ac*/ 	.byte	0x04, 0x0a
        /*00ae*/ 	.short	(.L_33 - .L_32)
	.align		4
.L_32:
        /*00b0*/ 	.word	index@(.nv.constant0.triton_poi_fused__native_batch_norm_legit_no_training_convolution_35)
        /*00b4*/ 	.short	0x0210
        /*00b6*/ 	.short	0x003c


	//----- nvinfo : EIATTR_SW_WAR
	.align		4
.L_33:
        /*00b8*/ 	.byte	0x04, 0x36
        /*00ba*/ 	.short	(.L_35 - .L_34)
.L_34:
        /*00bc*/ 	.word	0x00000008
.L_35:


//--------------------- .nv.callgraph             --------------------------
	.section	.nv.callgraph,"",@"SHT_CUDA_CALLGRAPH"
	.align	4
	.sectionentsize	8
	.align		4
        /*0000*/ 	.word	0x00000000
	.align		4
        /*0004*/ 	.word	0xffffffff
	.align		4
        /*0008*/ 	.word	0x00000000
	.align		4
        /*000c*/ 	.word	0xfffffffe
	.align		4
        /*0010*/ 	.word	0x00000000
	.align		4
        /*0014*/ 	.word	0xfffffffd
	.align		4
        /*0018*/ 	.word	0x00000000
	.align		4
        /*001c*/ 	.word	0xfffffffc


//--------------------- .nv.constant4             --------------------------
	.section	.nv.constant4,"a",@progbits
	.align	8
	.align		8
.nv.constant4:
        /*0000*/ 	.dword	_$_str
	.align		8
        /*0008*/ 	.dword	_$_str_$_2


//--------------------- .text.triton_poi_fused__native_batch_norm_legit_no_training_convolution_35 --------------------------
	.section	.text.triton_poi_fused__native_batch_norm_legit_no_training_convolution_35,"ax",@progbits
	.align	128
        .global         triton_poi_fused__native_batch_norm_legit_no_training_convolution_35
        .type           triton_poi_fused__native_batch_norm_legit_no_training_convolution_35,@function
        .size           triton_poi_fused__native_batch_norm_legit_no_training_convolution_35,(.L_x_1 - triton_poi_fused__native_batch_norm_legit_no_training_convolution_35)
        .other          triton_poi_fused__native_batch_norm_legit_no_training_convolution_35,@"STO_CUDA_ENTRY STV_DEFAULT"
triton_poi_fused__native_batch_norm_legit_no_training_convolution_35:
.text.triton_poi_fused__native_batch_norm_legit_no_training_convolution_35:
[----:B------:R-:W-:Y:S01]  /*0000*/  LDC R1, c[0x0][0x28] ;  /* 0x00000a00ff017b82 */ /* 0x000fe20000000800 */
[----:B------:R-:W1:Y:S07]  /*0010*/  S2R R0, SR_TID.X ;  /* 0x0000000000007919 */ /* 0x000e6e0000002100 */
[----:B------:R-:W2:Y:S01]  /*0020*/  LDC.64 R16, c[0x0][0x228] ;  /* 0x00008a00ff107b82 */ /* 0x000ea20000000a00 */
[----:B------:R-:W-:Y:S01]  /*0030*/  ULDC.64 UR4, c[0x0][0x208] ;  /* 0x0000820000047ab9 */ /* 0x000fe20000000a00 */
[----:B------:R-:W3:Y:S06]  /*0040*/  S2R R3, SR_CTAID.X ;  /* 0x0000000000037919 */ /* 0x000eec0000002500 */
[----:B------:R-:W4:Y:S08]  /*0050*/  LDC.64 R8, c[0x0][0x218] ;  /* 0x00008600ff087b82 */ /* 0x000f300000000a00 */
[----:B------:R-:W5:Y:S08]  /*0060*/  LDC.64 R26, c[0x0][0x210] ;  /* 0x00008400ff1a7b82 */ /* 0x000f700000000a00 */
[----:B------:R-:W5:Y:S01]  /*0070*/  LDC.64 R20, c[0x0][0x220] ;  /* 0x00008800ff147b82 */ /* 0x000f620000000a00 */
[----:B-1----:R-:W-:-:S02]  /*0080*/  SHF.L.U32 R0, R0, 0x2, RZ ;  /* 0x0000000200007819 */ /* 0x002fc400000006ff */
[----:B---3--:R-:W-:Y:S02]  /*0090*/  SHF.R.S32.HI R2, RZ, 0x15, R3 ;  /* 0x00000015ff027819 */ /* 0x008fe40000011403 */
[----:B------:R-:W-:Y:S02]  /*00a0*/  LOP3.LUT R0, R0, 0x1fc, RZ, 0xc0, !PT ;  /* 0x000001fc00007812 */ /* 0x000fe400078ec0ff */
[----:B------:R-:W-:Y:S02]  /*00b0*/  SGXT R2, R2, 0x1 ;  /* 0x000000010202781a */ /* 0x000fe40000000200 */
[----:B------:R-:W-:-:S04]  /*00c0*/  LEA R3, R3, R0, 0xa ;  /* 0x0000000003037211 */ /* 0x000fc800078e50ff */
[----:B------:R-:W-:-:S04]  /*00d0*/  LEA.HI R2, R2, R3, RZ, 0x9 ;  /* 0x0000000302027211 */ /* 0x000fc800078f48ff */
[----:B------:R-:W-:-:S04]  /*00e0*/  LOP3.LUT R2, R2, 0xfffffe00, RZ, 0xc0, !PT ;  /* 0xfffffe0002027812 */ /* 0x000fc800078ec0ff */
[----:B------:R-:W-:-:S05]  /*00f0*/  IADD3 R24, R3, -R2, RZ ;  /* 0x8000000203187210 */ /* 0x000fca0007ffe0ff */
[----:B--2---:R-:W-:-:S06]  /*0100*/  IMAD.WIDE R16, R24, 0x4, R16 ;  /* 0x0000000418107825 */ /* 0x004fcc00078e0210 */
[----:B------:R-:W2:Y:S01]  /*0110*/  LDG.E.EL.128 R16, desc[UR4][R16.64] ;  /* 0x0000000410107981 */ /* 0x000ea2000c2e1d00 */
[----:B----4-:R-:W-:-:S04]  /*0120*/  IMAD.WIDE R8, R24, 0x4, R8 ;  /* 0x0000000418087825 */ /* 0x010fc800078e0208 */
[----:B-----5:R-:W-:Y:S02]  /*0130*/  IMAD.WIDE R26, R3, 0x4, R26 ;  /* 0x00000004031a7825 */ /* 0x020fe400078e021a */
[----:B------:R-:W3:Y:S04]  /*0140*/  LDG.E.EL.128 R8, desc[UR4][R8.64] ;  /* 0x0000000408087981 */ /* 0x000ee8000c2e1d00 */
[----:B------:R-:W3:Y:S04]  /*0150*/  LDG.E.128 R4, desc[UR4][R26.64+0x800] ;  /* 0x000800041a047981 */ /* 0x000ee8000c1e1d00 */
[----:B------:R-:W4:Y:S01]  /*0160*/  LDG.E.128 R12, desc[UR4][R26.64] ;  /* 0x000000041a0c7981 */ /* 0x000f22000c1e1d00 */
[----:B0-----:R-:W-:-:S06]  /*0170*/  IMAD.WIDE R20, R24, 0x4, R20 ;  /* 0x0000000418147825 */ /* 0x001fcc00078e0214 */
[----:B------:R-:W5:Y:S01]  /*0180*/  LDG.E.EL.128 R20, desc[UR4][R20.64] ;  /* 0x0000000414147981 */ /* 0x000f62000c2e1d00 */
[----:B--2---:R-:W-:-:S04]  /*0190*/  FADD R25, R16, 9.9999997473787516356e-06 ;  /* 0x3727c5ac10197421 */ /* 0x004fc80000000000 */
[----:B------:R-:W0:Y:S01]  /*01a0*/  MUFU.SQRT R0, R25 ;  /* 0x0000001900007308 */ /* 0x000e220000002000 */
[----:B------:R-:W-:Y:S01]  /*01b0*/  FADD R2, R18, 9.9999997473787516356e-06 ;  /* 0x3727c5ac12027421 */ /* 0x000fe20000000000 */
[----:B------:R-:W-:-:S06]  /*01c0*/  FADD R19, R19, 9.9999997473787516356e-06 ;  /* 0x3727c5ac13137421 */ /* 0x000fcc0000000000 */
[----:B------:R-:W1:Y:S08]  /*01d0*/  MUFU.SQRT R2, R2 ;  /* 0x0000000200027308 */ /* 0x000e700000002000 */
[----:B------:R-:W2:Y:S01]  /*01e0*/  MUFU.SQRT R19, R19 ;  /* 0x0000001300137308 */ /* 0x000ea20000002000 */
[C---:B0-----:R-:W-:Y:S01]  /*01f0*/  FSETP.GT.AND P6, PT, R0.reuse, 8.50705917302346158658e+37, PT ;  /* 0x7e8000000000780b */ /* 0x041fe20003fc4000 */
[----:B------:R-:W-:Y:S01]  /*0200*/  HFMA2.MMA R18, -RZ, RZ, 1.625, 0 ;  /* 0x3e800000ff127435 */ /* 0x000fe200000001ff */
[----:B------:R-:W-:Y:S01]  /*0210*/  FSETP.GEU.AND P5, PT, R0, 1.175494350822287508e-38, PT ;  /* 0x008000000000780b */ /* 0x000fe20003fae000 */
[----:B------:R-:W-:Y:S01]  /*0220*/  FADD R17, R17, 9.9999997473787516356e-06 ;  /* 0x3727c5ac11117421 */ /* 0x000fe20000000000 */
[----:B-1----:R-:W-:-:S03]  /*0230*/  FSETP.GT.AND P2, PT, R2, 8.50705917302346158658e+37, PT ;  /* 0x7e8000000200780b */ /* 0x002fc60003f44000 */
[----:B------:R-:W0:Y:S01]  /*0240*/  MUFU.SQRT R16, R17 ;  /* 0x0000001100107308 */ /* 0x000e220000002000 */
[----:B------:R-:W-:-:S03]  /*0250*/  FSETP.GEU.AND P0, PT, R2, 1.175494350822287508e-38, PT ;  /* 0x008000000200780b */ /* 0x000fc60003f0e000 */
[----:B------:R-:W-:Y:S02]  /*0260*/  FSEL R25, R18, 1, P6 ;  /* 0x3f80000012197808 */ /* 0x000fe40003000000 */
[----:B------:R-:W-:Y:S01]  /*0270*/  @P6 FMUL R0, R0, 0.25 ;  /* 0x3e80000000006820 */ /* 0x000fe20000400000 */
[C---:B--2---:R-:W-:Y:S02]  /*0280*/  FSETP.GT.AND P1, PT, R19.reuse, 8.50705917302346158658e+37, PT ;  /* 0x7e8000001300780b */ /* 0x044fe40003f24000 */
[----:B------:R-:W-:Y:S01]  /*0290*/  FSETP.GEU.AND P6, PT, R19, 1.175494350822287508e-38, PT ;  /* 0x008000001300780b */ /* 0x000fe20003fce000 */
[----:B------:R-:W-:Y:S01]  /*02a0*/  @!P5 FMUL R0, R0, 16777216 ;  /* 0x4b8000000000d820 */ /* 0x000fe20000400000 */
[----:B------:R-:W-:-:S05]  /*02b0*/  @P2 FMUL R2, R2, 0.25 ;  /* 0x3e80000002022820 */ /* 0x000fca0000400000 */
[----:B------:R-:W1:Y:S01]  /*02c0*/  MUFU.RCP R0, R0 ;  /* 0x0000000000007308 */ /* 0x000e620000001000 */
[----:B0-----:R-:W-:-:S03]  /*02d0*/  FSETP.GT.AND P4, PT, R16, 8.50705917302346158658e+37, PT ;  /* 0x7e8000001000780b */ /* 0x001fc60003f84000 */
[----:B------:R-:W-:Y:S01]  /*02e0*/  @P1 FMUL R19, R19, 0.25 ;  /* 0x3e80000013131820 */ /* 0x000fe20000400000 */
[----:B------:R-:W-:Y:S01]  /*02f0*/  @!P0 FMUL R2, R2, 16777216 ;  /* 0x4b80000002028820 */ /* 0x000fe20000400000 */
[----:B------:R-:W-:Y:S02]  /*0300*/  FSETP.GEU.AND P3, PT, R16, 1.175494350822287508e-38, PT ;  /* 0x008000001000780b */ /* 0x000fe40003f6e000 */
[----:B------:R-:W-:Y:S01]  /*0310*/  @!P6 FMUL R19, R19, 16777216 ;  /* 0x4b8000001313e820 */ /* 0x000fe20000400000 */
[----:B------:R-:W-:Y:S02]  /*0320*/  @!P5 FMUL R25, R25, 16777216 ;  /* 0x4b8000001919d820 */ /* 0x000fe40000400000 */
[----:B------:R-:W0:Y:S01]  /*0330*/  MUFU.RCP R2, R2 ;  /* 0x0000000200027308 */ /* 0x000e220000001000 */
[----:B------:R-:W-:Y:S01]  /*0340*/  FSEL R28, R18, 1, P4 ;  /* 0x3f800000121c7808 */ /* 0x000fe20002000000 */
[----:B-1----:R-:W-:-:S06]  /*0350*/  FMUL R0, R0, R25 ;  /* 0x0000001900007220 */ /* 0x002fcc0000400000 */
[----:B------:R-:W1:Y:S01]  /*0360*/  MUFU.RCP R19, R19 ;  /* 0x0000001300137308 */ /* 0x000e620000001000 */
[----:B------:R-:W-:Y:S01]  /*0370*/  FSEL R25, R18, 1, P2 ;  /* 0x3f80000012197808 */ /* 0x000fe20001000000 */
[----:B------:R-:W-:Y:S01]  /*0380*/  @P4 FMUL R16, R16, 0.25 ;  /* 0x3e80000010104820 */ /* 0x000fe20000400000 */
[----:B------:R-:W-:-:S03]  /*0390*/  FSEL R18, R18, 1, P1 ;  /* 0x3f80000012127808 */ /* 0x000fc60000800000 */
[----:B------:R-:W-:Y:S01]  /*03a0*/  @!P3 FMUL R16, R16, 16777216 ;  /* 0x4b8000001010b820 */ /* 0x000fe20000400000 */
[----:B------:R-:W-:Y:S01]  /*03b0*/  @!P0 FMUL R25, R25, 16777216 ;  /* 0x4b80000019198820 */ /* 0x000fe20000400000 */
[----:B------:R-:W-:Y:S01]  /*03c0*/  @!P6 FMUL R18, R18, 16777216 ;  /* 0x4b8000001212e820 */ /* 0x000fe20000400000 */
[--C-:B---3--:R-:W-:Y:S01]  /*03d0*/  FADD R7, R7, R11.reuse ;  /* 0x0000000b07077221 */ /* 0x108fe20000000000 */
[----:B------:R0:W2:Y:S01]  /*03e0*/  MUFU.RCP R17, R16 ;  /* 0x0000001000117308 */ /* 0x0000a20000001000 */
[--C-:B------:R-:W-:Y:S01]  /*03f0*/  FADD R6, R6, R10.reuse ;  /* 0x0000000a06067221 */ /* 0x100fe20000000000 */
[----:B----4-:R-:W-:Y:S01]  /*0400*/  FADD R11, R15, R11 ;  /* 0x0000000b0f0b7221 */ /* 0x010fe20000000000 */
[----:B------:R-:W-:Y:S02]  /*0410*/  FADD R10, R14, R10 ;  /* 0x0000000a0e0a7221 */ /* 0x000fe40000000000 */
[----:B------:R-:W3:Y:S01]  /*0420*/  LDC.64 R14, c[0x0][0x230] ;  /* 0x00008c00ff0e7b82 */ /* 0x000ee20000000a00 */
[----:B0-----:R-:W-:Y:S01]  /*0430*/  FMUL R16, R2, R25 ;  /* 0x0000001902107220 */ /* 0x001fe20000400000 */
[----:B-1----:R-:W-:-:S06]  /*0440*/  FMUL R2, R19, R18 ;  /* 0x0000001213027220 */ /* 0x002fcc0000400000 */
[----:B------:R-:W0:Y:S01]  /*0450*/  LDC.64 R18, c[0x0][0x238] ;  /* 0x00008e00ff127b82 */ /* 0x000e220000000a00 */
[----:B------:R-:W-:Y:S01]  /*0460*/  @!P3 FMUL R28, R28, 16777216 ;  /* 0x4b8000001c1cb820 */ /* 0x000fe20000400000 */
[--C-:B------:R-:W-:Y:S01]  /*0470*/  FADD R5, R5, R9.reuse ;  /* 0x0000000905057221 */ /* 0x100fe20000000000 */
[----:B------:R-:W-:Y:S01]  /*0480*/  FADD R9, R13, R9 ;  /* 0x000000090d097221 */ /* 0x000fe20000000000 */
[--C-:B------:R-:W-:Y:S01]  /*0490*/  FADD R4, R4, R8.reuse ;  /* 0x0000000804047221 */ /* 0x100fe20000000000 */
[----:B------:R-:W-:Y:S01]  /*04a0*/  FADD R8, R12, R8 ;  /* 0x000000080c087221 */ /* 0x000fe20000000000 */
[----:B--2---:R-:W-:Y:S01]  /*04b0*/  FMUL R17, R17, R28 ;  /* 0x0000001c11117220 */ /* 0x004fe20000400000 */
[C---:B-----5:R-:W-:Y:S01]  /*04c0*/  FADD R25, -R22.reuse, R10 ;  /* 0x0000000a16197221 */ /* 0x060fe20000000100 */
[----:B------:R-:W-:Y:S01]  /*04d0*/  FADD R29, -R22, R6 ;  /* 0x00000006161d7221 */ /* 0x000fe20000000100 */
[----:B------:R-:W-:Y:S02]  /*04e0*/  FADD R22, -R21, R9 ;  /* 0x0000000915167221 */ /* 0x000fe40000000100 */
[----:B------:R-:W-:Y:S01]  /*04f0*/  FMUL R25, R25, R16 ;  /* 0x0000001019197220 */ /* 0x000fe20000400000 */
[----:B---3--:R-:W-:-:S04]  /*0500*/  IMAD.WIDE R12, R24, 0x4, R14 ;  /* 0x00000004180c7825 */ /* 0x008fc800078e020e */
[----:B------:R-:W-:Y:S01]  /*0510*/  FMUL R29, R29, R16 ;  /* 0x000000101d1d7220 */ /* 0x000fe20000400000 */
[----:B------:R-:W-:Y:S01]  /*0520*/  FMUL R22, R22, R17 ;  /* 0x0000001116167220 */ /* 0x000fe20000400000 */
[----:B------:R-:W2:Y:S01]  /*0530*/  LDG.E.EL.128 R12, desc[UR4][R12.64] ;  /* 0x000000040c0c7981 */ /* 0x000ea2000c2e1d00 */
[----:B0-----:R-:W-:-:S04]  /*0540*/  IMAD.WIDE R18, R24, 0x4, R18 ;  /* 0x0000000418127825 */ /* 0x001fc800078e0212 */
[----:B------:R-:W-:-:S04]  /*0550*/  FADD R24, -R21, R5 ;  /* 0x0000000515187221 */ /* 0x000fc80000000100 */
[----:B------:R-:W-:Y:S02]  /*0560*/  FMUL R24, R24, R17 ;  /* 0x0000001118187220 */ /* 0x000fe40000400000 */
[----:B------:R-:W2:Y:S04]  /*0570*/  LDG.E.EL.128 R16, desc[UR4][R18.64] ;  /* 0x0000000412107981 */ /* 0x000ea8000c2e1d00 */
[----:B------:R-:W-:Y:S04]  /*0580*/  STG.E.128 desc[UR4][R26.64], R8 ;  /* 0x000000081a007986 */ /* 0x000fe8000c101d04 */
[----:B------:R-:W-:Y:S01]  /*0590*/  STG.E.128 desc[UR4][R26.64+0x800], R4 ;  /* 0x000800041a007986 */ /* 0x000fe2000c101d04 */
[C-C-:B--2---:R-:W-:Y:S01]  /*05a0*/  FFMA R21, R13.reuse, R22, R17.reuse ;  /* 0x000000160d157223 */ /* 0x144fe20000000011 */
[----:B------:R-:W-:Y:S01]  /*05b0*/  FFMA R13, R13, R24, R17 ;  /* 0x000000180d0d7223 */ /* 0x000fe20000000011 */
[----:B------:R-:W-:-:S02]  /*05c0*/  FFMA R22, R14, R25, R18 ;  /* 0x000000190e167223 */ /* 0x000fc40000000012 */
[----:B------:R-:W0:Y:S01]  /*05d0*/  LDC.64 R24, c[0x0][0x240] ;  /* 0x00009000ff187b82 */ /* 0x000e220000000a00 */
[----:B------:R-:W-:Y:S01]  /*05e0*/  FFMA R14, R14, R29, R18 ;  /* 0x0000001d0e0e7223 */ /* 0x000fe20000000012 */
[C---:B------:R-:W-:Y:S01]  /*05f0*/  FADD R29, -R20.reuse, R8 ;  /* 0x00000008141d7221 */ /* 0x040fe20000000100 */
[----:B------:R-:W-:-:S03]  /*0600*/  FADD R17, -R20, R4 ;  /* 0x0000000414117221 */ /* 0x000fc60000000100 */
[-C--:B------:R-:W-:Y:S01]  /*0610*/  FMUL R29, R29, R0.reuse ;  /* 0x000000001d1d7220 */ /* 0x080fe20000400000 */
[----:B------:R-:W-:Y:S01]  /*0620*/  FMUL R17, R17, R0 ;  /* 0x0000000011117220 */ /* 0x000fe20000400000 */
[C---:B------:R-:W-:Y:S01]  /*0630*/  FADD R0, -R23.reuse, R11 ;  /* 0x0000000b17007221 */ /* 0x040fe20000000100 */
[----:B------:R-:W-:-:S03]  /*0640*/  FADD R23, -R23, R7 ;  /* 0x0000000717177221 */ /* 0x000fc60000000100 */
[-C--:B------:R-:W-:Y:S01]  /*0650*/  FMUL R0, R0, R2.reuse ;  /* 0x0000000200007220 */ /* 0x080fe20000400000 */
[----:B------:R-:W-:Y:S01]  /*0660*/  FMUL R2, R23, R2 ;  /* 0x0000000217027220 */ /* 0x000fe20000400000 */
[C-C-:B------:R-:W-:Y:S01]  /*0670*/  FFMA R20, R12.reuse, R29, R16.reuse ;  /* 0x0000001d0c147223 */ /* 0x140fe20000000010 */
[----:B------:R-:W-:Y:S01]  /*0680*/  FFMA R12, R12, R17, R16 ;  /* 0x000000110c0c7223 */ /* 0x000fe20000000010 */
[C-C-:B------:R-:W-:Y:S01]  /*0690*/  FFMA R23, R15.reuse, R0, R19.reuse ;  /* 0x000000000f177223 */ /* 0x140fe20000000013 */
[----:B------:R-:W-:Y:S01]  /*06a0*/  FFMA R15, R15, R2, R19 ;  /* 0x000000020f0f7223 */ /* 0x000fe20000000013 */
[----:B0-----:R-:W-:-:S05]  /*06b0*/  IMAD.WIDE R24, R3, 0x4, R24 ;  /* 0x0000000403187825 */ /* 0x001fca00078e0218 */
[----:B------:R-:W-:Y:S04]  /*06c0*/  STG.E.128 desc[UR4][R24.64], R20 ;  /* 0x0000001418007986 */ /* 0x000fe8000c101d04 */
[----:B------:R-:W-:Y:S01]  /*06d0*/  STG.E.128 desc[UR4][R24.64+0x800], R12 ;  /* 0x0008000c18007986 */ /* 0x000fe2000c101d04 */
[----:B------:R-:W-:Y:S05]  /*06e0*/  EXIT ;  /* 0x000000000000794d */ /* 0x000fea0003800000 */
.L_x_0:
[----:B------:R-:W-:-:S00]  /*06f0*/  BRA `(.L_x_0) ;  /* 0xfffffffc00fc7947 */ /* 0x000fc0000383ffff */
[----:B------:R-:W-:-:S00]  /*0700*/  NOP ;  /* 0x0000000000007918 */ /* 0x000fc00000000000 */
[----:B------:R-:W-:-:S00]  /*0710*/  NOP ;  /* 0x0000000000007918 */ /* 0x000fc00000000000 */
[----:B------:R-:W-:-:S00]  /*0720*/  NOP ;  /* 0x0000000000007918 */ /* 0x000fc00000000000 */
[----:B------:R-:W-:-:S00]  /*0730*/  NOP ;  /* 0x0000000000007918 */ /* 0x000fc00000000000 */
[----:B------:R-:W-:-:S00]  /*0740*/  NOP ;  /* 0x0000000000007918 */ /* 0x000fc00000000000 */
[----:B------:R-:W-:-:S00]  /*0750*/  NOP ;  /* 0x0000000000007918 */ /* 0x000fc00000000000 */
[----:B------:R-:W-:-:S00]  /*0760*/  NOP ;  /* 0x0000000000007918 */ /* 0x000fc00000000000 */
[----:B------:R-:W-:-:S00]  /*0770*/  NOP ;  /* 0x0000000000007918 */ /* 0x000fc00000000000 */
.L_x_1:


//--------------------- .nv.global.init           --------------------------
	.section	.nv.global.init,"aw",@progbits
.nv.global.init:
	.type		_$_str,@object
	.size		_$_str,(_$_str_$_2 - _$_str)
_$_str:
        /*0000*/ 	.byte	0x5f, 0x5f, 0x43, 0x55, 0x44, 0x41, 0x5f, 0x46, 0x54, 0x5a, 0x00
	.type		_$_str_$_2,@object
	.size		_$_str_$_2,(.L_1 - _$_str_$_2)
_$_str_$_2:
        /*000b*/ 	.byte	0x5f, 0x5f, 0x43, 0x55, 0x44, 0x41, 0x5f, 0x50, 0x52, 0x45, 0x43, 0x5f, 0x53, 0x51, 0x52, 0x54
        /*001b*/ 	.byte	0x00
.L_1:


//--------------------- .nv.constant0.triton_poi_fused__native_batch_norm_legit_no_training_convolution_35 --------------------------
	.section	.nv.constant0.triton_poi_fused__native_batch_norm_legit_no_training_convolution_35,"a",@progbits
	.sectionflags	@""
	.align	4
.nv.constant0.triton_poi_fused__native_batch_norm_legit_no_training_convolution_35:
	.zero		588
